	.headerflags	@"EF_CUDA_TEXMODE_UNIFIED EF_CUDA_64BIT_ADDRESS EF_CUDA_ACCELERATORS EF_CUDA_SM90 EF_CUDA_VIRTUAL_SM(EF_CUDA_SM90)"
	.elftype	@"ET_EXEC"


//--------------------- .nv.info                  --------------------------
	.section	.nv.info,"",@"SHT_CUDA_INFO"
	.align	4


	//----- nvinfo : EIATTR_REGCOUNT
	.align		4
        /*0000*/ 	.byte	0x04, 0x2f
        /*0002*/ 	.short	(.L_1 - .L_0)
	.align		4
.L_0:
        /*0004*/ 	.word	index@(triton_poi_fused_clone_max_pool2d_with_indices_2)
        /*0008*/ 	.word	0x00000020


	//----- nvinfo : EIATTR_MIN_STACK_SIZE
	.align		4
.L_1:
        /*000c*/ 	.byte	0x04, 0x12
        /*000e*/ 	.short	(.L_3 - .L_2)
	.align		4
.L_2:
        /*0010*/ 	.word	index@(triton_poi_fused_clone_max_pool2d_with_indices_2)
        /*0014*/ 	.word	0x00000000


	//----- nvinfo : EIATTR_FRAME_SIZE
	.align		4
.L_3:
        /*0018*/ 	.byte	0x04, 0x11
        /*001a*/ 	.short	(.L_5 - .L_4)
	.align		4
.L_4:
        /*001c*/ 	.word	index@(triton_poi_fused_clone_max_pool2d_with_indices_2)
        /*0020*/ 	.word	0x00000000


	//----- nvinfo : EIATTR_MIN_STACK_SIZE
	.align		4
.L_5:
        /*0024*/ 	.byte	0x04, 0x12
        /*0026*/ 	.short	(.L_7 - .L_6)
	.align		4
.L_6:
        /*0028*/ 	.word	index@(triton_poi_fused_clone_max_pool2d_with_indices_2)
        /*002c*/ 	.word	0x00000000
.L_7:


//--------------------- .nv.info.triton_poi_fused_clone_max_pool2d_with_indices_2 --------------------------
	.section	.nv.info.triton_poi_fused_clone_max_pool2d_with_indices_2,"",@"SHT_CUDA_INFO"
	.sectionflags	@""
	.align	4


	//----- nvinfo : EIATTR_CUDA_API_VERSION
	.align		4
        /*0000*/ 	.byte	0x04, 0x37
        /*0002*/ 	.short	(.L_9 - .L_8)
.L_8:
        /*0004*/ 	.word	0x0000007c


	//----- nvinfo : EIATTR_KPARAM_INFO
	.align		4
.L_9:
        /*0008*/ 	.byte	0x04, 0x17
        /*000a*/ 	.short	(.L_11 - .L_10)
.L_10:
        /*000c*/ 	.word	0x00000000
        /*0010*/ 	.short	0x0003
        /*0012*/ 	.short	0x0018
        /*0014*/ 	.byte	0x00, 0xf0, 0x11, 0x00


	//----- nvinfo : EIATTR_KPARAM_INFO
	.align		4
.L_11:
        /*0018*/ 	.byte	0x04, 0x17
        /*001a*/ 	.short	(.L_13 - .L_12)
.L_12:
        /*001c*/ 	.word	0x00000000
        /*0020*/ 	.short	0x0002
        /*0022*/ 	.short	0x0010
        /*0024*/ 	.byte	0x00, 0xf4, 0x21, 0x00


	//----- nvinfo : EIATTR_KPARAM_INFO
	.align		4
.L_13:
        /*0028*/ 	.byte	0x04, 0x17
        /*002a*/ 	.short	(.L_15 - .L_14)
.L_14:
        /*002c*/ 	.word	0x00000000
        /*0030*/ 	.short	0x0001
        /*0032*/ 	.short	0x0008
        /*0034*/ 	.byte	0x00, 0xf4, 0x21, 0x00


	//----- nvinfo : EIATTR_KPARAM_INFO
	.align		4
.L_15:
        /*0038*/ 	.byte	0x04, 0x17
        /*003a*/ 	.short	(.L_17 - .L_16)
.L_16:
        /*003c*/ 	.word	0x00000000
        /*0040*/ 	.short	0x0000
        /*0042*/ 	.short	0x0000
        /*0044*/ 	.byte	0x00, 0xf4, 0x21, 0x00


	//----- nvinfo : EIATTR_SPARSE_MMA_MASK
	.align		4
.L_17:
        /*0048*/ 	.byte	0x03, 0x50
        /*004a*/ 	.short	0x0000


	//----- nvinfo : EIATTR_MAXREG_COUNT
	.align		4
        /*004c*/ 	.byte	0x03, 0x1b
        /*004e*/ 	.short	0x00ff


	//----- nvinfo : EIATTR_EXIT_INSTR_OFFSETS
	.align		4
        /*0050*/ 	.byte	0x04, 0x1c
        /*0052*/ 	.short	(.L_19 - .L_18)


	//   ....[0]....
.L_18:
        /*0054*/ 	.word	0x00001450


	//----- nvinfo : EIATTR_REQNTID
	.align		4
.L_19:
        /*0058*/ 	.byte	0x04, 0x10
        /*005a*/ 	.short	(.L_21 - .L_20)
.L_20:
        /*005c*/ 	.word	0x00000080
        /*0060*/ 	.word	0x00000001
        /*0064*/ 	.word	0x00000001


	//----- nvinfo : EIATTR_CBANK_PARAM_SIZE
	.align		4
.L_21:
        /*0068*/ 	.byte	0x03, 0x19
        /*006a*/ 	.short	0x001c


	//----- nvinfo : EIATTR_PARAM_CBANK
	.align		4
        /*006c*/ 	.byte	0x04, 0x0a
        /*006e*/ 	.short	(.L_23 - .L_22)
	.align		4
.L_22:
        /*0070*/ 	.word	index@(.nv.constant0.triton_poi_fused_clone_max_pool2d_with_indices_2)
        /*0074*/ 	.short	0x0210
        /*0076*/ 	.short	0x001c


	//----- nvinfo : EIATTR_SW_WAR
	.align		4
.L_23:
        /*0078*/ 	.byte	0x04, 0x36
        /*007a*/ 	.short	(.L_25 - .L_24)
.L_24:
        /*007c*/ 	.word	0x00000008
.L_25:


//--------------------- .nv.callgraph             --------------------------
	.section	.nv.callgraph,"",@"SHT_CUDA_CALLGRAPH"
	.align	4
	.sectionentsize	8
	.align		4
        /*0000*/ 	.word	0x00000000
	.align		4
        /*0004*/ 	.word	0xffffffff
	.align		4
        /*0008*/ 	.word	0x00000000
	.align		4
        /*000c*/ 	.word	0xfffffffe
	.align		4
        /*0010*/ 	.word	0x00000000
	.align		4
        /*0014*/ 	.word	0xfffffffd
	.align		4
        /*0018*/ 	.word	0x00000000
	.align		4
        /*001c*/ 	.word	0xfffffffc


//--------------------- .text.triton_poi_fused_clone_max_pool2d_with_indices_2 --------------------------
	.section	.text.triton_poi_fused_clone_max_pool2d_with_indices_2,"ax",@progbits
	.sectionflags	@"SHF_BARRIERS=1"
	.align	128
        .global         triton_poi_fused_clone_max_pool2d_with_indices_2
        .type           triton_poi_fused_clone_max_pool2d_with_indices_2,@function
        .size           triton_poi_fused_clone_max_pool2d_with_indices_2,(.L_x_1 - triton_poi_fused_clone_max_pool2d_with_indices_2)
        .other          triton_poi_fused_clone_max_pool2d_with_indices_2,@"STO_CUDA_ENTRY STV_DEFAULT"
triton_poi_fused_clone_max_pool2d_with_indices_2:
.text.triton_poi_fused_clone_max_pool2d_with_indices_2:
[----:B------:R-:W-:Y:S01]  /*0000*/  LDC R1, c[0x0][0x28] ;  /* 0x00000a00ff017b82 */ /* 0x000fe20000000800 */
[----:B------:R-:W1:Y:S07]  /*0010*/  S2R R12, SR_TID.X ;  /* 0x00000000000c7919 */ /* 0x000e6e0000002100 */
[----:B------:R-:W2:Y:S01]  /*0020*/  LDC.64 R14, c[0x0][0x210] ;  /* 0x00008400ff0e7b82 */ /* 0x000ea20000000a00 */
[----:B------:R-:W-:Y:S01]  /*0030*/  ULDC.64 UR6, c[0x0][0x208] ;  /* 0x0000820000067ab9 */ /* 0x000fe20000000a00 */
[----:B------:R-:W3:Y:S06]  /*0040*/  S2R R2, SR_CTAID.X ;  /* 0x0000000000027919 */ /* 0x000eec0000002500 */
[----:B------:R-:W4:Y:S01]  /*0050*/  S2UR UR5, SR_CgaCtaId ;  /* 0x00000000000579c3 */ /* 0x000f220000008800 */
[----:B------:R-:W-:Y:S01]  /*0060*/  UMOV UR4, 0x400 ;  /* 0x0000040000047882 */ /* 0x000fe20000000000 */
[----:B------:R-:W-:Y:S01]  /*0070*/  ULDC.64 UR8, c[0x0][0x218] ;  /* 0x0000860000087ab9 */ /* 0x000fe20000000a00 */
[----:B-1----:R-:W-:-:S02]  /*0080*/  IMAD.SHL.U32 R17, R12, 0x8, RZ ;  /* 0x000000080c117824 */ /* 0x002fc400078e00ff */
[----:B---3--:R-:W-:-:S03]  /*0090*/  IMAD.SHL.U32 R0, R2, 0x400, RZ ;  /* 0x0000040002007824 */ /* 0x008fc600078e00ff */
[----:B------:R-:W-:Y:S02]  /*00a0*/  LOP3.LUT R17, R17, 0x3f8, RZ, 0xc0, !PT ;  /* 0x000003f811117812 */ /* 0x000fe400078ec0ff */
[----:B------:R-:W-:Y:S02]  /*00b0*/  SHF.R.S32.HI R2, RZ, 0x15, R2 ;  /* 0x00000015ff027819 */ /* 0x000fe40000011402 */
[----:B------:R-:W-:Y:S02]  /*00c0*/  LOP3.LUT R5, R0, R17, RZ, 0xfc, !PT ;  /* 0x0000001100057212 */ /* 0x000fe400078efcff */
[----:B------:R-:W-:Y:S02]  /*00d0*/  SGXT R2, R2, 0x1 ;  /* 0x000000010202781a */ /* 0x000fe40000000200 */
[----:B------:R-:W-:Y:S02]  /*00e0*/  SHF.R.S32.HI R4, RZ, 0x1f, R5 ;  /* 0x0000001fff047819 */ /* 0x000fe40000011405 */
[----:B------:R-:W-:-:S02]  /*00f0*/  LOP3.LUT R9, R0, 0x1, R17, 0xfe, !PT ;  /* 0x0000000100097812 */ /* 0x000fc400078efe11 */
[----:B------:R-:W-:Y:S02]  /*0100*/  LEA.HI R4, R4, R5, RZ, 0x5 ;  /* 0x0000000504047211 */ /* 0x000fe400078f28ff */
[----:B------:R-:W-:Y:S02]  /*0110*/  LOP3.LUT R27, R0, 0x2, R17, 0xfe, !PT ;  /* 0x00000002001b7812 */ /* 0x000fe400078efe11 */
[----:B------:R-:W-:Y:S01]  /*0120*/  LEA.HI R3, R2, R9, RZ, 0x5 ;  /* 0x0000000902037211 */ /* 0x000fe200078f28ff */
[----:B------:R-:W-:Y:S01]  /*0130*/  IMAD.SHL.U32 R26, R4, 0x4, RZ ;  /* 0x00000004041a7824 */ /* 0x000fe200078e00ff */
[----:B------:R-:W-:Y:S02]  /*0140*/  LEA.HI R7, R2, R27, RZ, 0x5 ;  /* 0x0000001b02077211 */ /* 0x000fe400078f28ff */
[----:B------:R-:W-:Y:S02]  /*0150*/  LOP3.LUT R6, R3, 0x7fffffe0, RZ, 0xc0, !PT ;  /* 0x7fffffe003067812 */ /* 0x000fe400078ec0ff */
[----:B------:R-:W-:-:S02]  /*0160*/  SHF.R.S32.HI R10, RZ, 0x1f, R5 ;  /* 0x0000001fff0a7819 */ /* 0x000fc40000011405 */
[----:B------:R-:W-:Y:S01]  /*0170*/  LOP3.LUT R8, R7, 0x7fffffe0, RZ, 0xc0, !PT ;  /* 0x7fffffe007087812 */ /* 0x000fe200078ec0ff */
[----:B------:R-:W-:Y:S01]  /*0180*/  IMAD.IADD R9, R9, 0x1, -R6 ;  /* 0x0000000109097824 */ /* 0x000fe200078e0a06 */
[----:B------:R-:W-:Y:S02]  /*0190*/  LOP3.LUT R26, R26, 0xffffff80, RZ, 0xc0, !PT ;  /* 0xffffff801a1a7812 */ /* 0x000fe400078ec0ff */
[----:B------:R-:W-:Y:S01]  /*01a0*/  LEA.HI R3, R10, R5, RZ, 0x5 ;  /* 0x000000050a037211 */ /* 0x000fe200078f28ff */
[----:B------:R-:W-:Y:S01]  /*01b0*/  IMAD.IADD R27, R27, 0x1, -R8 ;  /* 0x000000011b1b7824 */ /* 0x000fe200078e0a08 */
[----:B------:R-:W-:Y:S01]  /*01c0*/  LOP3.LUT R4, R4, 0x7fffffe0, RZ, 0xc0, !PT ;  /* 0x7fffffe004047812 */ /* 0x000fe200078ec0ff */
[--C-:B------:R-:W-:Y:S02]  /*01d0*/  IMAD R21, R9, 0x2, R26.reuse ;  /* 0x0000000209157824 */ /* 0x100fe400078e021a */
[----:B------:R-:W-:Y:S02]  /*01e0*/  IMAD.SHL.U32 R18, R3, 0x4, RZ ;  /* 0x0000000403127824 */ /* 0x000fe400078e00ff */
[----:B------:R-:W-:-:S02]  /*01f0*/  IMAD R25, R27, 0x2, R26 ;  /* 0x000000021b197824 */ /* 0x000fc400078e021a */
[----:B--2---:R-:W-:Y:S01]  /*0200*/  IMAD.WIDE R20, R21, 0x4, R14 ;  /* 0x0000000415147825 */ /* 0x004fe200078e020e */
[----:B------:R-:W-:-:S03]  /*0210*/  LOP3.LUT R18, R18, 0xffffff80, RZ, 0xc0, !PT ;  /* 0xffffff8012127812 */ /* 0x000fc600078ec0ff */
[----:B------:R-:W-:Y:S01]  /*0220*/  IMAD.IADD R7, R5, 0x1, -R4 ;  /* 0x0000000105077824 */ /* 0x000fe200078e0a04 */
[----:B------:R-:W2:Y:S01]  /*0230*/  LDG.E.EL R16, desc[UR6][R20.64] ;  /* 0x0000000614107981 */ /* 0x000ea2000c2e1900 */
[----:B------:R-:W-:Y:S01]  /*0240*/  IMAD.WIDE R24, R25, 0x4, R14 ;  /* 0x0000000419187825 */ /* 0x000fe200078e020e */
[----:B------:R-:W-:Y:S02]  /*0250*/  LOP3.LUT R19, R18, 0x40, RZ, 0xfc, !PT ;  /* 0x0000004012137812 */ /* 0x000fe400078efcff */
[----:B------:R1:W2:Y:S01]  /*0260*/  LDG.E.EL R29, desc[UR6][R20.64+0x4] ;  /* 0x00000406141d7981 */ /* 0x0002a2000c2e1900 */
[----:B------:R-:W-:-:S03]  /*0270*/  IMAD R7, R7, 0x2, R26 ;  /* 0x0000000207077824 */ /* 0x000fc600078e021a */
[----:B------:R-:W3:Y:S01]  /*0280*/  LDG.E.EL R4, desc[UR6][R24.64] ;  /* 0x0000000618047981 */ /* 0x000ee2000c2e1900 */
[----:B------:R-:W-:Y:S01]  /*0290*/  IMAD.WIDE R6, R7, 0x4, R14 ;  /* 0x0000000407067825 */ /* 0x000fe200078e020e */
[----:B------:R-:W-:-:S03]  /*02a0*/  LOP3.LUT R8, R3, 0x7fffffe0, RZ, 0xc0, !PT ;  /* 0x7fffffe003087812 */ /* 0x000fc600078ec0ff */
[----:B------:R-:W-:Y:S01]  /*02b0*/  IMAD R11, R9, 0x2, R19 ;  /* 0x00000002090b7824 */ /* 0x000fe200078e0213 */
[----:B------:R-:W5:Y:S04]  /*02c0*/  LDG.E.EL R28, desc[UR6][R6.64] ;  /* 0x00000006061c7981 */ /* 0x000f68000c2e1900 */
[----:B------:R-:W3:Y:S01]  /*02d0*/  LDG.E.EL R24, desc[UR6][R24.64+0x4] ;  /* 0x0000040618187981 */ /* 0x000ee2000c2e1900 */
[----:B------:R-:W-:-:S03]  /*02e0*/  IMAD.WIDE R10, R11, 0x4, R14 ;  /* 0x000000040b0a7825 */ /* 0x000fc600078e020e */
[----:B------:R4:W5:Y:S01]  /*02f0*/  LDG.E.EL R22, desc[UR6][R6.64+0x4] ;  /* 0x0000040606167981 */ /* 0x000962000c2e1900 */
[----:B------:R-:W-:Y:S01]  /*0300*/  IMAD R13, R27, 0x2, R19 ;  /* 0x000000021b0d7824 */ /* 0x000fe200078e0213 */
[----:B------:R-:W-:Y:S01]  /*0310*/  LOP3.LUT R3, R0, 0x3, R17, 0xfe, !PT ;  /* 0x0000000300037812 */ /* 0x000fe200078efe11 */
[----:B------:R-:W-:Y:S01]  /*0320*/  IMAD.IADD R8, R5, 0x1, -R8 ;  /* 0x0000000105087824 */ /* 0x000fe200078e0a08 */
[----:B------:R4:W5:Y:S01]  /*0330*/  LDG.E.EL R10, desc[UR6][R10.64] ;  /* 0x000000060a0a7981 */ /* 0x000962000c2e1900 */
[----:B-1----:R-:W-:Y:S01]  /*0340*/  IMAD.WIDE R20, R13, 0x4, R14 ;  /* 0x000000040d147825 */ /* 0x002fe200078e020e */
[----:B------:R-:W-:-:S03]  /*0350*/  LEA.HI R13, R2, R3, RZ, 0x5 ;  /* 0x00000003020d7211 */ /* 0x000fc600078f28ff */
[----:B------:R-:W-:Y:S01]  /*0360*/  IMAD R23, R8, 0x2, R19 ;  /* 0x0000000208177824 */ /* 0x000fe200078e0213 */
[----:B------:R-:W-:Y:S01]  /*0370*/  LOP3.LUT R13, R13, 0x7fffffe0, RZ, 0xc0, !PT ;  /* 0x7fffffe00d0d7812 */ /* 0x000fe200078ec0ff */
[----:B------:R-:W5:Y:S02]  /*0380*/  LDG.E.EL R25, desc[UR6][R20.64] ;  /* 0x0000000614197981 */ /* 0x000f64000c2e1900 */
[----:B0---4-:R-:W-:-:S04]  /*0390*/  IMAD.WIDE R6, R23, 0x4, R14 ;  /* 0x0000000417067825 */ /* 0x011fc800078e020e */
[----:B------:R-:W-:Y:S02]  /*03a0*/  IMAD.IADD R11, R3, 0x1, -R13 ;  /* 0x00000001030b7824 */ /* 0x000fe400078e0a0d */
[----:B------:R0:W4:Y:S02]  /*03b0*/  LDG.E.EL R13, desc[UR6][R6.64] ;  /* 0x00000006060d7981 */ /* 0x000124000c2e1900 */
[----:B------:R-:W-:-:S04]  /*03c0*/  IMAD R3, R11, 0x2, R26 ;  /* 0x000000020b037824 */ /* 0x000fc800078e021a */
[----:B0-----:R-:W-:-:S05]  /*03d0*/  IMAD.WIDE R6, R3, 0x4, R14 ;  /* 0x0000000403067825 */ /* 0x001fca00078e020e */
[----:B------:R-:W4:Y:S04]  /*03e0*/  LDG.E.EL R20, desc[UR6][R6.64] ;  /* 0x0000000606147981 */ /* 0x000f28000c2e1900 */
[----:B------:R-:W4:Y:S01]  /*03f0*/  LDG.E.EL R23, desc[UR6][R6.64+0x4] ;  /* 0x0000040606177981 */ /* 0x000f22000c2e1900 */
[C---:B--2---:R-:W-:Y:S02]  /*0400*/  FSETP.GT.AND P0, PT, R29.reuse, R16, PT ;  /* 0x000000101d00720b */ /* 0x044fe40003f04000 */
[----:B------:R-:W-:Y:S02]  /*0410*/  FSETP.NAN.AND P1, PT, R29, R29, PT ;  /* 0x0000001d1d00720b */ /* 0x000fe40003f28000 */
[----:B---3--:R-:W-:Y:S02]  /*0420*/  FSETP.GT.AND P3, PT, R24, R4, PT ;  /* 0x000000041800720b */ /* 0x008fe40003f64000 */
[----:B-----5:R-:W-:-:S07]  /*0430*/  FSETP.GT.AND P4, PT, R22, R28, PT ;  /* 0x0000001c1600720b */ /* 0x020fce0003f84000 */
[----:B------:R-:W-:Y:S02]  /*0440*/  @!P0 SEL R29, R29, R16, P1 ;  /* 0x000000101d1d8207 */ /* 0x000fe40000800000 */
[C---:B------:R-:W-:Y:S02]  /*0450*/  FSETP.NAN.AND P2, PT, R24.reuse, R24, PT ;  /* 0x000000181800720b */ /* 0x040fe40003f48000 */
[----:B------:R-:W-:Y:S02]  /*0460*/  FSETP.GEU.AND P1, PT, R29, R10, PT ;  /* 0x0000000a1d00720b */ /* 0x000fe40003f2e000 */
[----:B------:R-:W-:Y:S02]  /*0470*/  P2R R3, PR, RZ, 0x8 ;  /* 0x00000008ff037803 */ /* 0x000fe40000000000 */
[----:B------:R-:W-:Y:S02]  /*0480*/  @!P3 SEL R24, R24, R4, P2 ;  /* 0x000000041818b207 */ /* 0x000fe40001000000 */
[----:B------:R-:W-:-:S02]  /*0490*/  FSETP.NAN.AND P3, PT, R22, R22, PT ;  /* 0x000000161600720b */ /* 0x000fc40003f68000 */
[----:B------:R-:W-:Y:S02]  /*04a0*/  FSETP.GEU.AND P2, PT, R24, R25, PT ;  /* 0x000000191800720b */ /* 0x000fe40003f4e000 */
[----:B------:R-:W-:Y:S02]  /*04b0*/  @!P4 SEL R22, R22, R28, P3 ;  /* 0x0000001c1616c207 */ /* 0x000fe40001800000 */
[----:B------:R-:W-:Y:S02]  /*04c0*/  P2R R16, PR, RZ, 0x1 ;  /* 0x00000001ff107803 */ /* 0x000fe40000000000 */
[----:B------:R-:W-:Y:S02]  /*04d0*/  FSETP.NAN.AND P3, PT, R10, R10, PT ;  /* 0x0000000a0a00720b */ /* 0x000fe40003f68000 */
[----:B----4-:R-:W-:Y:S02]  /*04e0*/  FSETP.GEU.AND P0, PT, R22, R13, PT ;  /* 0x0000000d1600720b */ /* 0x010fe40003f0e000 */
[----:B------:R-:W-:-:S02]  /*04f0*/  @P1 SEL R10, R10, R29, P3 ;  /* 0x0000001d0a0a1207 */ /* 0x000fc40001800000 */
[----:B------:R-:W-:-:S04]  /*0500*/  FSETP.NAN.AND P3, PT, R25, R25, PT ;  /* 0x000000191900720b */ /* 0x000fc80003f68000 */
[----:B------:R-:W-:Y:S02]  /*0510*/  @P2 SEL R25, R25, R24, P3 ;  /* 0x0000001819192207 */ /* 0x000fe40001800000 */
[C---:B------:R-:W-:Y:S02]  /*0520*/  FSETP.NAN.AND P3, PT, R13.reuse, R13, PT ;  /* 0x0000000d0d00720b */ /* 0x040fe40003f68000 */
[----:B------:R-:W-:Y:S02]  /*0530*/  P2R R4, PR, RZ, 0x1 ;  /* 0x00000001ff047803 */ /* 0x000fe40000000000 */
[----:B------:R-:W-:Y:S02]  /*0540*/  @P0 SEL R13, R13, R22, P3 ;  /* 0x000000160d0d0207 */ /* 0x000fe40001800000 */
[----:B------:R-:W-:Y:S02]  /*0550*/  FSETP.GT.AND P0, PT, R23, R20, PT ;  /* 0x000000141700720b */ /* 0x000fe40003f04000 */
[----:B------:R-:W-:-:S02]  /*0560*/  P2R R21, PR, RZ, 0x10 ;  /* 0x00000010ff157803 */ /* 0x000fc40000000000 */
[----:B------:R-:W-:Y:S02]  /*0570*/  P2R R6, PR, RZ, 0x2 ;  /* 0x00000002ff067803 */ /* 0x000fe40000000000 */
[----:B------:R-:W-:Y:S02]  /*0580*/  FSETP.NAN.AND P3, PT, R23, R23, PT ;  /* 0x000000171700720b */ /* 0x000fe40003f68000 */
[----:B------:R-:W-:Y:S01]  /*0590*/  ISETP.NE.AND P1, PT, R21, RZ, PT ;  /* 0x000000ff1500720c */ /* 0x000fe20003f25270 */
[----:B------:R-:W-:-:S04]  /*05a0*/  IMAD R21, R11, 0x2, R19 ;  /* 0x000000020b157824 */ /* 0x000fc800078e0213 */
[----:B------:R-:W-:Y:S01]  /*05b0*/  @!P0 SEL R23, R23, R20, P3 ;  /* 0x0000001417178207 */ /* 0x000fe20001800000 */
[----:B------:R-:W-:-:S05]  /*05c0*/  IMAD.WIDE R20, R21, 0x4, R14 ;  /* 0x0000000415147825 */ /* 0x000fca00078e020e */
[----:B------:R-:W2:Y:S01]  /*05d0*/  LDG.E.EL R24, desc[UR6][R20.64] ;  /* 0x0000000614187981 */ /* 0x000ea2000c2e1900 */
[----:B------:R-:W-:Y:S02]  /*05e0*/  LOP3.LUT R18, R18, 0x41, RZ, 0xfc, !PT ;  /* 0x0000004112127812 */ /* 0x000fe400078efcff */
[-C--:B--2---:R-:W-:Y:S02]  /*05f0*/  FSETP.GEU.AND P3, PT, R23, R24.reuse, PT ;  /* 0x000000181700720b */ /* 0x084fe40003f6e000 */
[----:B------:R-:W-:-:S11]  /*0600*/  FSETP.NAN.AND P4, PT, R24, R24, PT ;  /* 0x000000181800720b */ /* 0x000fd60003f88000 */
[----:B------:R-:W-:Y:S01]  /*0610*/  @P3 SEL R24, R24, R23, P4 ;  /* 0x0000001718183207 */ /* 0x000fe20002000000 */
[----:B------:R-:W-:-:S04]  /*0620*/  IMAD R23, R9, 0x2, R18 ;  /* 0x0000000209177824 */ /* 0x000fc800078e0212 */
[----:B------:R-:W-:-:S05]  /*0630*/  IMAD.WIDE R22, R23, 0x4, R14 ;  /* 0x0000000417167825 */ /* 0x000fca00078e020e */
[----:B------:R-:W2:Y:S01]  /*0640*/  LDG.E.EL R9, desc[UR6][R22.64] ;  /* 0x0000000616097981 */ /* 0x000ea2000c2e1900 */
[----:B------:R-:W-:-:S04]  /*0650*/  IMAD R21, R27, 0x2, R18 ;  /* 0x000000021b157824 */ /* 0x000fc800078e0212 */
[----:B------:R-:W-:Y:S01]  /*0660*/  IMAD.WIDE R20, R21, 0x4, R14 ;  /* 0x0000000415147825 */ /* 0x000fe200078e020e */
[-C--:B--2---:R-:W-:Y:S02]  /*0670*/  FSETP.GEU.AND P4, PT, R10, R9.reuse, PT ;  /* 0x000000090a00720b */ /* 0x084fe40003f8e000 */
[----:B------:R-:W-:-:S11]  /*0680*/  FSETP.NAN.AND P5, PT, R9, R9, PT ;  /* 0x000000090900720b */ /* 0x000fd60003fa8000 */
[----:B------:R-:W-:Y:S02]  /*0690*/  @P4 SEL R9, R9, R10, P5 ;  /* 0x0000000a09094207 */ /* 0x000fe40002800000 */
[----:B------:R0:W2:Y:S02]  /*06a0*/  LDG.E.EL R10, desc[UR6][R20.64] ;  /* 0x00000006140a7981 */ /* 0x0000a4000c2e1900 */
[----:B0-----:R-:W-:-:S04]  /*06b0*/  IMAD R21, R11, 0x2, R18 ;  /* 0x000000020b157824 */ /* 0x001fc800078e0212 */
[----:B------:R-:W-:-:S05]  /*06c0*/  IMAD.WIDE R20, R21, 0x4, R14 ;  /* 0x0000000415147825 */ /* 0x000fca00078e020e */
[----:B------:R-:W3:Y:S01]  /*06d0*/  LDG.E.EL R11, desc[UR6][R20.64] ;  /* 0x00000006140b7981 */ /* 0x000ee2000c2e1900 */
[-C--:B--2---:R-:W-:Y:S02]  /*06e0*/  FSETP.GEU.AND P5, PT, R25, R10.reuse, PT ;  /* 0x0000000a1900720b */ /* 0x084fe40003fae000 */
[----:B------:R-:W-:-:S11]  /*06f0*/  FSETP.NAN.AND P6, PT, R10, R10, PT ;  /* 0x0000000a0a00720b */ /* 0x000fd60003fc8000 */
[----:B------:R-:W-:Y:S01]  /*0700*/  @P5 SEL R10, R10, R25, P6 ;  /* 0x000000190a0a5207 */ /* 0x000fe20003000000 */
[----:B------:R-:W-:-:S04]  /*0710*/  IMAD R25, R8, 0x2, R18 ;  /* 0x0000000208197824 */ /* 0x000fc800078e0212 */
[----:B------:R-:W-:-:S05]  /*0720*/  IMAD.WIDE R22, R25, 0x4, R14 ;  /* 0x0000000419167825 */ /* 0x000fca00078e020e */
[----:B------:R0:W2:Y:S01]  /*0730*/  LDG.E.EL R8, desc[UR6][R22.64] ;  /* 0x0000000616087981 */ /* 0x0000a2000c2e1900 */
[----:B------:R-:W-:Y:S02]  /*0740*/  P2R R7, PR, RZ, 0x4 ;  /* 0x00000004ff077803 */ /* 0x000fe40000000000 */
[----:B------:R-:W-:Y:S02]  /*0750*/  ISETP.NE.AND P2, PT, R3, RZ, PT ;  /* 0x000000ff0300720c */ /* 0x000fe40003f45270 */
[----:B------:R-:W-:Y:S02]  /*0760*/  P2R R3, PR, RZ, 0x1 ;  /* 0x00000001ff037803 */ /* 0x000fe40000000000 */
[----:B0-----:R-:W-:Y:S01]  /*0770*/  LOP3.LUT R23, R0, 0x5, R17, 0xfe, !PT ;  /* 0x0000000500177812 */ /* 0x001fe200078efe11 */
[----:B------:R-:W-:Y:S01]  /*0780*/  UPRMT UR4, UR5, 0x654, UR4 ;  /* 0x0000065405047896 */ /* 0x000fe20008000004 */
[-C--:B--2---:R-:W-:Y:S02]  /*0790*/  FSETP.GEU.AND P6, PT, R13, R8.reuse, PT ;  /* 0x000000080d00720b */ /* 0x084fe40003fce000 */
[----:B------:R-:W-:-:S11]  /*07a0*/  FSETP.NAN.AND P0, PT, R8, R8, PT ;  /* 0x000000080800720b */ /* 0x000fd60003f08000 */
[----:B------:R-:W-:Y:S02]  /*07b0*/  @P6 SEL R8, R8, R13, P0 ;  /* 0x0000000d08086207 */ /* 0x000fe40000000000 */
[----:B------:R-:W-:-:S04]  /*07c0*/  ISETP.NE.AND P0, PT, R16, RZ, PT ;  /* 0x000000ff1000720c */ /* 0x000fc80003f05270 */
[----:B------:R-:W-:Y:S02]  /*07d0*/  SEL R16, RZ, 0x1, !P0 ;  /* 0x00000001ff107807 */ /* 0x000fe40004000000 */
[-C--:B---3--:R-:W-:Y:S02]  /*07e0*/  FSETP.GEU.AND P0, PT, R24, R11.reuse, PT ;  /* 0x0000000b1800720b */ /* 0x088fe40003f0e000 */
[----:B------:R-:W-:Y:S02]  /*07f0*/  SEL R13, RZ, 0x1, !P2 ;  /* 0x00000001ff0d7807 */ /* 0x000fe40005000000 */
[----:B------:R-:W-:-:S09]  /*0800*/  FSETP.NAN.AND P2, PT, R11, R11, PT ;  /* 0x0000000b0b00720b */ /* 0x000fd20003f48000 */
[----:B------:R-:W-:Y:S02]  /*0810*/  @P0 SEL R11, R11, R24, P2 ;  /* 0x000000180b0b0207 */ /* 0x000fe40001000000 */
[----:B------:R-:W-:Y:S02]  /*0820*/  SEL R24, RZ, 0x1, !P1 ;  /* 0x00000001ff187807 */ /* 0x000fe40004800000 */
[----:B------:R-:W-:Y:S02]  /*0830*/  ISETP.NE.AND P1, PT, R6, RZ, PT ;  /* 0x000000ff0600720c */ /* 0x000fe40003f25270 */
[----:B------:R-:W-:Y:S02]  /*0840*/  ISETP.NE.AND P2, PT, R7, RZ, PT ;  /* 0x000000ff0700720c */ /* 0x000fe40003f45270 */
[----:B------:R-:W-:Y:S02]  /*0850*/  SEL R7, R16, 0x2, P1 ;  /* 0x0000000210077807 */ /* 0x000fe40000800000 */
[----:B------:R-:W-:-:S02]  /*0860*/  ISETP.NE.AND P1, PT, R4, RZ, PT ;  /* 0x000000ff0400720c */ /* 0x000fc40003f25270 */
[----:B------:R-:W0:Y:S01]  /*0870*/  S2R R4, SR_TID.X ;  /* 0x0000000000047919 */ /* 0x000e220000002100 */
[----:B------:R-:W-:Y:S02]  /*0880*/  SEL R6, R13, 0x2, P2 ;  /* 0x000000020d067807 */ /* 0x000fe40001000000 */
[----:B------:R-:W-:Y:S02]  /*0890*/  ISETP.NE.AND P2, PT, R3, RZ, PT ;  /* 0x000000ff0300720c */ /* 0x000fe40003f45270 */
[----:B------:R-:W-:-:S04]  /*08a0*/  LOP3.LUT R3, R0, 0x4, R17, 0xfe, !PT ;  /* 0x0000000400037812 */ /* 0x000fc800078efe11 */
[----:B------:R-:W-:-:S04]  /*08b0*/  LEA.HI R13, R2, R3, RZ, 0x5 ;  /* 0x00000003020d7211 */ /* 0x000fc800078f28ff */
[----:B------:R-:W-:-:S05]  /*08c0*/  LOP3.LUT R22, R13, 0x7fffffe0, RZ, 0xc0, !PT ;  /* 0x7fffffe00d167812 */ /* 0x000fca00078ec0ff */
[----:B------:R-:W-:-:S04]  /*08d0*/  IMAD.IADD R22, R3, 0x1, -R22 ;  /* 0x0000000103167824 */ /* 0x000fc800078e0a16 */
[----:B------:R-:W-:-:S04]  /*08e0*/  IMAD R21, R22, 0x2, R26 ;  /* 0x0000000216157824 */ /* 0x000fc800078e021a */
[----:B------:R-:W-:Y:S01]  /*08f0*/  IMAD.WIDE R20, R21, 0x4, R14 ;  /* 0x0000000415147825 */ /* 0x000fe200078e020e */
[----:B------:R-:W-:-:S04]  /*0900*/  LEA.HI R3, R2, R23, RZ, 0x5 ;  /* 0x0000001702037211 */ /* 0x000fc800078f28ff */
[----:B------:R-:W2:Y:S01]  /*0910*/  LDG.E.EL R25, desc[UR6][R20.64] ;  /* 0x0000000614197981 */ /* 0x000ea2000c2e1900 */
[----:B0-----:R-:W-:-:S03]  /*0920*/  IMAD.SHL.U32 R13, R4, 0x8, RZ ;  /* 0x00000008040d7824 */ /* 0x001fc600078e00ff */
[----:B------:R0:W2:Y:S01]  /*0930*/  LDG.E.EL R16, desc[UR6][R20.64+0x4] ;  /* 0x0000040614107981 */ /* 0x0000a2000c2e1900 */
[----:B------:R-:W-:Y:S02]  /*0940*/  LOP3.LUT R28, R3, 0x7fffffe0, RZ, 0xc0, !PT ;  /* 0x7fffffe0031c7812 */ /* 0x000fe400078ec0ff */
[----:B------:R-:W-:-:S03]  /*0950*/  LOP3.LUT R13, R13, 0x3f8, RZ, 0xc0, !PT ;  /* 0x000003f80d0d7812 */ /* 0x000fc600078ec0ff */
[----:B------:R-:W-:Y:S01]  /*0960*/  IMAD.IADD R23, R23, 0x1, -R28 ;  /* 0x0000000117177824 */ /* 0x000fe200078e0a1c */
[----:B------:R-:W-:Y:S01]  /*0970*/  LEA R3, R13, UR4, 0x2 ;  /* 0x000000040d037c11 */ /* 0x000fe2000f8e10ff */
[----:B------:R-:W-:Y:S02]  /*0980*/  IMAD R13, R22, 0x2, R19 ;  /* 0x00000002160d7824 */ /* 0x000fe400078e0213 */
[----:B------:R-:W-:Y:S02]  /*0990*/  IMAD R29, R23, 0x2, R26 ;  /* 0x00000002171d7824 */ /* 0x000fe400078e021a */
[----:B0-----:R-:W-:-:S04]  /*09a0*/  IMAD.WIDE R20, R13, 0x4, R14 ;  /* 0x000000040d147825 */ /* 0x001fc800078e020e */
[----:B------:R-:W-:Y:S01]  /*09b0*/  IMAD.WIDE R28, R29, 0x4, R14 ;  /* 0x000000041d1c7825 */ /* 0x000fe200078e020e */
[----:B------:R0:W3:Y:S04]  /*09c0*/  LDG.E.EL R13, desc[UR6][R20.64] ;  /* 0x00000006140d7981 */ /* 0x0000e8000c2e1900 */
[----:B------:R1:W-:Y:S04]  /*09d0*/  STS.128 [R3], R8 ;  /* 0x0000000803007388 */ /* 0x0003e80000000c00 */
[----:B-1----:R-:W4:Y:S04]  /*09e0*/  LDG.E.EL R8, desc[UR6][R28.64] ;  /* 0x000000061c087981 */ /* 0x002f28000c2e1900 */
[----:B------:R1:W4:Y:S01]  /*09f0*/  LDG.E.EL R29, desc[UR6][R28.64+0x4] ;  /* 0x000004061c1d7981 */ /* 0x000322000c2e1900 */
[----:B------:R-:W-:-:S04]  /*0a00*/  IMAD R27, R23, 0x2, R19 ;  /* 0x00000002171b7824 */ /* 0x000fc800078e0213 */
[----:B0-----:R-:W-:-:S06]  /*0a10*/  IMAD.WIDE R20, R27, 0x4, R14 ;  /* 0x000000041b147825 */ /* 0x001fcc00078e020e */
[----:B------:R-:W5:Y:S01]  /*0a20*/  LDG.E.EL R20, desc[UR6][R20.64] ;  /* 0x0000000614147981 */ /* 0x000f62000c2e1900 */
[----:B------:R-:W-:Y:S02]  /*0a30*/  SEL R24, R24, 0x2, P1 ;  /* 0x0000000218187807 */ /* 0x000fe40000800000 */
[----:B------:R-:W-:-:S04]  /*0a40*/  SEL R27, RZ, 0x1, !P2 ;  /* 0x00000001ff1b7807 */ /* 0x000fc80005000000 */
[----:B------:R-:W-:Y:S02]  /*0a50*/  SEL R27, R27, 0x2, P3 ;  /* 0x000000021b1b7807 */ /* 0x000fe40001800000 */
[----:B------:R-:W-:Y:S01]  /*0a60*/  LOP3.LUT R9, R0, 0x6, R17, 0xfe, !PT ;  /* 0x0000000600097812 */ /* 0x000fe200078efe11 */
[----:B------:R-:W-:Y:S01]  /*0a70*/  IMAD R22, R22, 0x2, R18 ;  /* 0x0000000216167824 */ /* 0x000fe200078e0212 */
[C---:B--2---:R-:W-:Y:S02]  /*0a80*/  FSETP.GT.AND P1, PT, R16.reuse, R25, PT ;  /* 0x000000191000720b */ /* 0x044fe40003f24000 */
[----:B------:R-:W-:-:S11]  /*0a90*/  FSETP.NAN.AND P2, PT, R16, R16, PT ;  /* 0x000000101000720b */ /* 0x000fd60003f48000 */
[----:B------:R-:W-:-:S04]  /*0aa0*/  @!P1 SEL R16, R16, R25, P2 ;  /* 0x0000001910109207 */ /* 0x000fc80001000000 */
[-C--:B---3--:R-:W-:Y:S02]  /*0ab0*/  FSETP.GEU.AND P2, PT, R16, R13.reuse, PT ;  /* 0x0000000d1000720b */ /* 0x088fe40003f4e000 */
[----:B-1----:R-:W-:Y:S02]  /*0ac0*/  SEL R28, RZ, 0x1, !P1 ;  /* 0x00000001ff1c7807 */ /* 0x002fe40004800000 */
[----:B------:R-:W-:-:S09]  /*0ad0*/  FSETP.NAN.AND P1, PT, R13, R13, PT ;  /* 0x0000000d0d00720b */ /* 0x000fd20003f28000 */
[----:B------:R-:W-:Y:S02]  /*0ae0*/  @P2 SEL R13, R13, R16, P1 ;  /* 0x000000100d0d2207 */ /* 0x000fe40000800000 */
[C---:B----4-:R-:W-:Y:S02]  /*0af0*/  FSETP.GT.AND P3, PT, R29.reuse, R8, PT ;  /* 0x000000081d00720b */ /* 0x050fe40003f64000 */
[----:B------:R-:W-:-:S11]  /*0b00*/  FSETP.NAN.AND P1, PT, R29, R29, PT ;  /* 0x0000001d1d00720b */ /* 0x000fd60003f28000 */
[----:B------:R-:W-:Y:S02]  /*0b10*/  @!P3 SEL R29, R29, R8, P1 ;  /* 0x000000081d1db207 */ /* 0x000fe40000800000 */
[----:B------:R-:W-:-:S04]  /*0b20*/  LEA.HI R8, R2, R9, RZ, 0x5 ;  /* 0x0000000902087211 */ /* 0x000fc800078f28ff */
[----:B------:R-:W-:Y:S02]  /*0b30*/  LOP3.LUT R8, R8, 0x7fffffe0, RZ, 0xc0, !PT ;  /* 0x7fffffe008087812 */ /* 0x000fe400078ec0ff */
[----:B------:R-:W-:-:S03]  /*0b40*/  LOP3.LUT R25, R0, 0x7, R17, 0xfe, !PT ;  /* 0x0000000700197812 */ /* 0x000fc600078efe11 */
[----:B------:R-:W-:Y:S01]  /*0b50*/  IMAD.IADD R9, R9, 0x1, -R8 ;  /* 0x0000000109097824 */ /* 0x000fe200078e0a08 */
[----:B------:R-:W-:-:S03]  /*0b60*/  LEA.HI R8, R2, R25, RZ, 0x5 ;  /* 0x0000001902087211 */ /* 0x000fc600078f28ff */
[----:B------:R-:W-:Y:S01]  /*0b70*/  IMAD R11, R9, 0x2, R26 ;  /* 0x00000002090b7824 */ /* 0x000fe200078e021a */
[-C--:B-----5:R-:W-:Y:S02]  /*0b80*/  FSETP.GEU.AND P1, PT, R29, R20.reuse, PT ;  /* 0x000000141d00720b */ /* 0x0a0fe40003f2e000 */
[----:B------:R-:W-:Y:S01]  /*0b90*/  LOP3.LUT R8, R8, 0x7fffffe0, RZ, 0xc0, !PT ;  /* 0x7fffffe008087812 */ /* 0x000fe200078ec0ff */
[----:B------:R-:W-:Y:S01]  /*0ba0*/  IMAD.WIDE R10, R11, 0x4, R14 ;  /* 0x000000040b0a7825 */ /* 0x000fe200078e020e */
[----:B------:R-:W-:Y:S02]  /*0bb0*/  SEL R21, RZ, 0x1, !P3 ;  /* 0x00000001ff157807 */ /* 0x000fe40005800000 */
[C---:B------:R-:W-:Y:S02]  /*0bc0*/  FSETP.NAN.AND P3, PT, R20.reuse, R20, PT ;  /* 0x000000141400720b */ /* 0x040fe40003f68000 */
[----:B------:R-:W2:Y:S04]  /*0bd0*/  LDG.E.EL R16, desc[UR6][R10.64] ;  /* 0x000000060a107981 */ /* 0x000ea8000c2e1900 */
[----:B------:R0:W2:Y:S01]  /*0be0*/  LDG.E.EL R17, desc[UR6][R10.64+0x4] ;  /* 0x000004060a117981 */ /* 0x0000a2000c2e1900 */
[----:B------:R-:W-:Y:S01]  /*0bf0*/  @P1 SEL R20, R20, R29, P3 ;  /* 0x0000001d14141207 */ /* 0x000fe20001800000 */
[----:B0-----:R-:W-:-:S02]  /*0c00*/  IMAD.IADD R11, R25, 0x1, -R8 ;  /* 0x00000001190b7824 */ /* 0x001fc400078e0a08 */
[--C-:B------:R-:W-:Y:S02]  /*0c10*/  IMAD R25, R9, 0x2, R19.reuse ;  /* 0x0000000209197824 */ /* 0x100fe400078e0213 */
[--C-:B------:R-:W-:Y:S02]  /*0c20*/  IMAD R10, R23, 0x2, R18.reuse ;  /* 0x00000002170a7824 */ /* 0x100fe400078e0212 */
[----:B------:R-:W-:Y:S02]  /*0c30*/  IMAD R19, R11, 0x2, R19 ;  /* 0x000000020b137824 */ /* 0x000fe400078e0213 */
[----:B------:R-:W-:Y:S02]  /*0c40*/  IMAD R23, R9, 0x2, R18 ;  /* 0x0000000209177824 */ /* 0x000fe400078e0212 */
[----:B------:R-:W-:Y:S02]  /*0c50*/  IMAD R29, R11, 0x2, R26 ;  /* 0x000000020b1d7824 */ /* 0x000fe400078e021a */
[----:B------:R-:W-:-:S04]  /*0c60*/  IMAD.WIDE R8, R25, 0x4, R14 ;  /* 0x0000000419087825 */ /* 0x000fc800078e020e */
[----:B------:R-:W-:Y:S01]  /*0c70*/  IMAD R11, R11, 0x2, R18 ;  /* 0x000000020b0b7824 */ /* 0x000fe200078e0212 */
[----:B------:R0:W3:Y:S01]  /*0c80*/  LDG.E.EL R25, desc[UR6][R8.64] ;  /* 0x0000000608197981 */ /* 0x0000e2000c2e1900 */
[----:B------:R-:W-:-:S05]  /*0c90*/  IMAD.WIDE R18, R19, 0x4, R14 ;  /* 0x0000000413127825 */ /* 0x000fca00078e020e */
[----:B------:R1:W4:Y:S01]  /*0ca0*/  LDG.E.EL R26, desc[UR6][R18.64] ;  /* 0x00000006121a7981 */ /* 0x000322000c2e1900 */
[----:B0-----:R-:W-:-:S04]  /*0cb0*/  IMAD.WIDE R8, R22, 0x4, R14 ;  /* 0x0000000416087825 */ /* 0x001fc800078e020e */
[--C-:B-1----:R-:W-:Y:S02]  /*0cc0*/  IMAD.WIDE R18, R10, 0x4, R14.reuse ;  /* 0x000000040a127825 */ /* 0x102fe400078e020e */
[----:B------:R-:W5:Y:S02]  /*0cd0*/  LDG.E.EL R8, desc[UR6][R8.64] ;  /* 0x0000000608087981 */ /* 0x000f64000c2e1900 */
[----:B------:R-:W-:-:S05]  /*0ce0*/  IMAD.WIDE R22, R23, 0x4, R14 ;  /* 0x0000000417167825 */ /* 0x000fca00078e020e */
[----:B------:R-:W4:Y:S04]  /*0cf0*/  LDG.E.EL R10, desc[UR6][R22.64] ;  /* 0x00000006160a7981 */ /* 0x000f28000c2e1900 */
[----:B------:R0:W4:Y:S02]  /*0d00*/  LDG.E.EL R9, desc[UR6][R18.64] ;  /* 0x0000000612097981 */ /* 0x000124000c2e1900 */
[----:B0-----:R-:W-:-:S05]  /*0d10*/  IMAD.WIDE R18, R29, 0x4, R14 ;  /* 0x000000041d127825 */ /* 0x001fca00078e020e */
[----:B------:R-:W4:Y:S04]  /*0d20*/  LDG.E.EL R22, desc[UR6][R18.64] ;  /* 0x0000000612167981 */ /* 0x000f28000c2e1900 */
[----:B------:R-:W4:Y:S01]  /*0d30*/  LDG.E.EL R29, desc[UR6][R18.64+0x4] ;  /* 0x00000406121d7981 */ /* 0x000f22000c2e1900 */
[----:B------:R-:W-:-:S05]  /*0d40*/  IMAD.WIDE R14, R11, 0x4, R14 ;  /* 0x000000040b0e7825 */ /* 0x000fca00078e020e */
[----:B------:R0:W5:Y:S02]  /*0d50*/  LDG.E.EL R11, desc[UR6][R14.64] ;  /* 0x000000060e0b7981 */ /* 0x000164000c2e1900 */
[----:B0-----:R-:W-:Y:S02]  /*0d60*/  SEL R14, R7, 0x3, P4 ;  /* 0x00000003070e7807 */ /* 0x001fe40002000000 */
[----:B------:R-:W-:Y:S01]  /*0d70*/  SEL R24, R24, 0x3, P6 ;  /* 0x0000000318187807 */ /* 0x000fe20003000000 */
[----:B------:R-:W-:-:S05]  /*0d80*/  IMAD.SHL.U32 R12, R12, 0x4, RZ ;  /* 0x000000040c0c7824 */ /* 0x000fca00078e00ff */
[----:B------:R-:W-:-:S04]  /*0d90*/  LOP3.LUT R7, R12, 0x1fc, RZ, 0xc0, !PT ;  /* 0x000001fc0c077812 */ /* 0x000fc800078ec0ff */
[----:B------:R-:W-:-:S04]  /*0da0*/  LOP3.LUT R15, R0, R7, RZ, 0xfc, !PT ;  /* 0x00000007000f7212 */ /* 0x000fc800078efcff */
[----:B------:R-:W-:Y:S02]  /*0db0*/  LEA.HI R12, R2, R15, RZ, 0x12 ;  /* 0x0000000f020c7211 */ /* 0x000fe400078f90ff */
[----:B------:R-:W-:Y:S02]  /*0dc0*/  LOP3.LUT R7, R0, 0x200, R7, 0xfe, !PT ;  /* 0x0000020000077812 */ /* 0x000fe400078efe07 */
[----:B------:R-:W-:Y:S02]  /*0dd0*/  LOP3.LUT R0, R12, 0xfffc0000, RZ, 0xc0, !PT ;  /* 0xfffc00000c007812 */ /* 0x000fe400078ec0ff */
[----:B------:R-:W-:Y:S02]  /*0de0*/  SEL R21, R21, 0x2, P1 ;  /* 0x0000000215157807 */ /* 0x000fe40000800000 */
[----:B------:R-:W-:Y:S02]  /*0df0*/  SEL R28, R28, 0x2, P2 ;  /* 0x000000021c1c7807 */ /* 0x000fe40001000000 */
[----:B------:R-:W-:-:S02]  /*0e00*/  SHF.R.S32.HI R18, RZ, 0x1f, R15 ;  /* 0x0000001fff127819 */ /* 0x000fc4000001140f */
[----:B------:R-:W-:Y:S02]  /*0e10*/  SEL R27, R27, 0x3, P0 ;  /* 0x000000031b1b7807 */ /* 0x000fe40000000000 */
[----:B------:R-:W-:Y:S02]  /*0e20*/  LEA.HI R18, R18, R15, RZ, 0xa ;  /* 0x0000000f12127211 */ /* 0x000fe400078f50ff */
[----:B------:R-:W-:Y:S02]  /*0e30*/  SEL R6, R6, 0x3, P5 ;  /* 0x0000000306067807 */ /* 0x000fe40002800000 */
[----:B------:R-:W-:Y:S02]  /*0e40*/  LOP3.LUT R18, R18, 0xfffffc00, RZ, 0xc0, !PT ;  /* 0xfffffc0012127812 */ /* 0x000fe400078ec0ff */
[----:B------:R-:W-:Y:S02]  /*0e50*/  PRMT R14, R24, 0x3340, R14 ;  /* 0x00003340180e7816 */ /* 0x000fe4000000000e */
[----:B------:R-:W-:-:S02]  /*0e60*/  PRMT R27, R6, 0x3340, R27 ;  /* 0x00003340061b7816 */ /* 0x000fc4000000001b */
[----:B------:R-:W-:Y:S02]  /*0e70*/  IADD3 R0, R0, R15, -R18 ;  /* 0x0000000f00007210 */ /* 0x000fe40007ffe812 */
[----:B------:R-:W-:Y:S01]  /*0e80*/  PRMT R18, R14, 0x5410, R27 ;  /* 0x000054100e127816 */ /* 0x000fe2000000001b */
[----:B------:R-:W-:-:S05]  /*0e90*/  IMAD.SHL.U32 R4, R4, 0x4, RZ ;  /* 0x0000000404047824 */ /* 0x000fca00078e00ff */
[----:B------:R-:W-:Y:S02]  /*0ea0*/  LOP3.LUT R4, R4, 0x1fc, RZ, 0xc0, !PT ;  /* 0x000001fc04047812 */ /* 0x000fe400078ec0ff */
[----:B------:R-:W-:Y:S02]  /*0eb0*/  SHF.R.S32.HI R14, RZ, 0x1f, R7 ;  /* 0x0000001fff0e7819 */ /* 0x000fe40000011407 */
[----:B------:R-:W-:Y:S02]  /*0ec0*/  SHF.R.S32.HI R6, RZ, 0x1f, R15 ;  /* 0x0000001fff067819 */ /* 0x000fe4000001140f */
[----:B------:R-:W-:Y:S02]  /*0ed0*/  LEA.HI R14, R14, R7, RZ, 0xa ;  /* 0x000000070e0e7211 */ /* 0x000fe400078f50ff */
[----:B------:R-:W-:-:S04]  /*0ee0*/  LEA.HI R6, R6, R15, RZ, 0xa ;  /* 0x0000000f06067211 */ /* 0x000fc800078f50ff */
[----:B------:R-:W-:Y:S02]  /*0ef0*/  SHF.R.S32.HI R6, RZ, 0xa, R6 ;  /* 0x0000000aff067819 */ /* 0x000fe40000011406 */
[C---:B--2---:R-:W-:Y:S02]  /*0f00*/  FSETP.GT.AND P3, PT, R17.reuse, R16, PT ;  /* 0x000000101100720b */ /* 0x044fe40003f64000 */
[----:B------:R-:W-:-:S11]  /*0f10*/  FSETP.NAN.AND P4, PT, R17, R17, PT ;  /* 0x000000111100720b */ /* 0x000fd60003f88000 */
[----:B------:R-:W-:Y:S02]  /*0f20*/  @!P3 SEL R17, R17, R16, P4 ;  /* 0x000000101111b207 */ /* 0x000fe40002000000 */
[----:B------:R-:W-:Y:S02]  /*0f30*/  SEL R16, RZ, 0x1, !P3 ;  /* 0x00000001ff107807 */ /* 0x000fe40005800000 */
[-C--:B---3--:R-:W-:Y:S02]  /*0f40*/  FSETP.GEU.AND P4, PT, R17, R25.reuse, PT ;  /* 0x000000191100720b */ /* 0x088fe40003f8e000 */
[----:B------:R-:W-:-:S11]  /*0f50*/  FSETP.NAN.AND P3, PT, R25, R25, PT ;  /* 0x000000191900720b */ /* 0x000fd60003f68000 */
[----:B------:R-:W-:Y:S02]  /*0f60*/  @P4 SEL R25, R25, R17, P3 ;  /* 0x0000001119194207 */ /* 0x000fe40001800000 */
[----:B------:R-:W-:Y:S02]  /*0f70*/  SEL R16, R16, 0x2, P4 ;  /* 0x0000000210107807 */ /* 0x000fe40002000000 */
[C---:B----4-:R-:W-:Y:S02]  /*0f80*/  FSETP.GT.AND P6, PT, R29.reuse, R22, PT ;  /* 0x000000161d00720b */ /* 0x050fe40003fc4000 */
[----:B------:R-:W-:-:S11]  /*0f90*/  FSETP.NAN.AND P3, PT, R29, R29, PT ;  /* 0x0000001d1d00720b */ /* 0x000fd60003f68000 */
[----:B------:R-:W-:-:S04]  /*0fa0*/  @!P6 SEL R29, R29, R22, P3 ;  /* 0x000000161d1de207 */ /* 0x000fc80001800000 */
[-C--:B------:R-:W-:Y:S02]  /*0fb0*/  FSETP.GEU.AND P3, PT, R29, R26.reuse, PT ;  /* 0x0000001a1d00720b */ /* 0x080fe40003f6e000 */
[----:B------:R-:W-:Y:S02]  /*0fc0*/  SEL R12, RZ, 0x1, !P6 ;  /* 0x00000001ff0c7807 */ /* 0x000fe40007000000 */
[----:B------:R-:W-:Y:S02]  /*0fd0*/  FSETP.NAN.AND P6, PT, R26, R26, PT ;  /* 0x0000001a1a00720b */ /* 0x000fe40003fc8000 */
[----:B------:R-:W-:Y:S02]  /*0fe0*/  FSETP.GEU.AND P4, PT, R20, R9, PT ;  /* 0x000000091400720b */ /* 0x000fe40003f8e000 */
[----:B------:R-:W-:Y:S02]  /*0ff0*/  SEL R12, R12, 0x2, P3 ;  /* 0x000000020c0c7807 */ /* 0x000fe40001800000 */
[----:B-----5:R-:W-:-:S03]  /*1000*/  FSETP.GEU.AND P1, PT, R13, R8, PT ;  /* 0x000000080d00720b */ /* 0x020fc60003f2e000 */
[----:B------:R-:W-:Y:S02]  /*1010*/  @P3 SEL R26, R26, R29, P6 ;  /* 0x0000001d1a1a3207 */ /* 0x000fe40003000000 */
[----:B------:R-:W-:Y:S02]  /*1020*/  FSETP.GEU.AND P2, PT, R25, R10, PT ;  /* 0x0000000a1900720b */ /* 0x000fe40003f4e000 */
[----:B------:R-:W-:Y:S02]  /*1030*/  FSETP.GEU.AND P3, PT, R26, R11, PT ;  /* 0x0000000b1a00720b */ /* 0x000fe40003f6e000 */
[----:B------:R-:W-:Y:S02]  /*1040*/  FSETP.NAN.AND P0, PT, R9, R9, PT ;  /* 0x000000090900720b */ /* 0x000fe40003f08000 */
[----:B------:R-:W-:Y:S02]  /*1050*/  SEL R28, R28, 0x3, P1 ;  /* 0x000000031c1c7807 */ /* 0x000fe40000800000 */
[----:B------:R-:W-:-:S02]  /*1060*/  SEL R21, R21, 0x3, P4 ;  /* 0x0000000315157807 */ /* 0x000fc40002000000 */
[----:B------:R-:W-:Y:S02]  /*1070*/  SEL R16, R16, 0x3, P2 ;  /* 0x0000000310107807 */ /* 0x000fe40001000000 */
[----:B------:R-:W-:Y:S02]  /*1080*/  SEL R17, R12, 0x3, P3 ;  /* 0x000000030c117807 */ /* 0x000fe40001800000 */
[----:B------:R-:W-:Y:S02]  /*1090*/  @P4 SEL R9, R9, R20, P0 ;  /* 0x0000001409094207 */ /* 0x000fe40000000000 */
[----:B------:R-:W-:Y:S02]  /*10a0*/  FSETP.NAN.AND P5, PT, R8, R8, PT ;  /* 0x000000080800720b */ /* 0x000fe40003fa8000 */
[----:B------:R-:W-:Y:S02]  /*10b0*/  PRMT R19, R28, 0x3340, R21 ;  /* 0x000033401c137816 */ /* 0x000fe40000000015 */
[----:B------:R-:W-:-:S02]  /*10c0*/  PRMT R16, R16, 0x3340, R17 ;  /* 0x0000334010107816 */ /* 0x000fc40000000011 */
[----:B------:R-:W-:Y:S02]  /*10d0*/  FSETP.NAN.AND P4, PT, R10, R10, PT ;  /* 0x0000000a0a00720b */ /* 0x000fe40003f88000 */
[C---:B------:R-:W-:Y:S02]  /*10e0*/  FSETP.NAN.AND P0, PT, R11.reuse, R11, PT ;  /* 0x0000000b0b00720b */ /* 0x040fe40003f08000 */
[----:B------:R-:W-:Y:S02]  /*10f0*/  IADD3 R12, P6, R5, UR8, RZ ;  /* 0x00000008050c7c10 */ /* 0x000fe4000ffde0ff */
[----:B------:R-:W-:Y:S02]  /*1100*/  @P1 SEL R8, R8, R13, P5 ;  /* 0x0000000d08081207 */ /* 0x000fe40002800000 */
[----:B------:R-:W-:Y:S02]  /*1110*/  @P2 SEL R10, R10, R25, P4 ;  /* 0x000000190a0a2207 */ /* 0x000fe40002000000 */
[----:B------:R-:W-:-:S02]  /*1120*/  @P3 SEL R11, R11, R26, P0 ;  /* 0x0000001a0b0b3207 */ /* 0x000fc40000000000 */
[----:B------:R-:W-:Y:S02]  /*1130*/  LEA.HI.X.SX32 R13, R5, UR9, 0x1, P6 ;  /* 0x00000009050d7c11 */ /* 0x000fe4000b0f0eff */
[----:B------:R-:W-:Y:S01]  /*1140*/  PRMT R19, R19, 0x5410, R16 ;  /* 0x0000541013137816 */ /* 0x000fe20000000010 */
[----:B------:R-:W-:Y:S04]  /*1150*/  STS.128 [R3+0x10], R8 ;  /* 0x0000100803007388 */ /* 0x000fe80000000c00 */
[----:B------:R0:W-:Y:S01]  /*1160*/  STG.E.64 desc[UR6][R12.64], R18 ;  /* 0x000000120c007986 */ /* 0x0001e2000c101b06 */
[----:B------:R-:W-:Y:S01]  /*1170*/  LEA R20, R4, UR4, 0x2 ;  /* 0x0000000404147c11 */ /* 0x000fe2000f8e10ff */
[----:B------:R-:W-:Y:S01]  /*1180*/  BAR.SYNC.DEFER_BLOCKING 0x0 ;  /* 0x0000000000007b1d */ /* 0x000fe20000010000 */
[----:B------:R-:W-:-:S02]  /*1190*/  LEA.HI R4, R2, R15, RZ, 0x11 ;  /* 0x0000000f02047211 */ /* 0x000fc400078f88ff */
[----:B------:R-:W-:Y:S02]  /*11a0*/  LEA.HI R5, R2, R7, RZ, 0x11 ;  /* 0x0000000702057211 */ /* 0x000fe400078f88ff */
[----:B------:R-:W-:Y:S02]  /*11b0*/  SHF.R.S32.HI R4, RZ, 0x11, R4 ;  /* 0x00000011ff047819 */ /* 0x000fe40000011404 */
[----:B------:R-:W-:Y:S02]  /*11c0*/  SHF.R.S32.HI R5, RZ, 0x11, R5 ;  /* 0x00000011ff057819 */ /* 0x000fe40000011405 */
[----:B------:R-:W-:Y:S02]  /*11d0*/  LOP3.LUT R17, R4, 0xffff, RZ, 0xc0, !PT ;  /* 0x0000ffff04117812 */ /* 0x000fe400078ec0ff */
[----:B0-----:R-:W-:Y:S02]  /*11e0*/  LOP3.LUT R18, R5, 0xffff, RZ, 0xc0, !PT ;  /* 0x0000ffff05127812 */ /* 0x001fe400078ec0ff */
[----:B------:R-:W-:-:S02]  /*11f0*/  LEA.HI R17, R17, R4, RZ, 0x11 ;  /* 0x0000000411117211 */ /* 0x000fc400078f88ff */
[----:B------:R-:W-:Y:S02]  /*1200*/  LEA.HI R18, R18, R5, RZ, 0x11 ;  /* 0x0000000512127211 */ /* 0x000fe400078f88ff */
[----:B------:R-:W-:Y:S02]  /*1210*/  LOP3.LUT R3, R14, 0xfffffc00, RZ, 0xc0, !PT ;  /* 0xfffffc000e037812 */ /* 0x000fe400078ec0ff */
[----:B------:R-:W-:Y:S02]  /*1220*/  LEA.HI R2, R2, R7, RZ, 0x12 ;  /* 0x0000000702027211 */ /* 0x000fe400078f90ff */
[----:B------:R-:W-:Y:S01]  /*1230*/  LOP3.LUT R17, R17, 0xfffe, RZ, 0xc0, !PT ;  /* 0x0000fffe11117812 */ /* 0x000fe200078ec0ff */
[----:B------:R-:W0:Y:S01]  /*1240*/  LDS.128 R8, [R20] ;  /* 0x0000000014087984 */ /* 0x000e220000000c00 */
[----:B------:R-:W-:-:S03]  /*1250*/  SHF.R.S32.HI R16, RZ, 0x1f, R7 ;  /* 0x0000001fff107819 */ /* 0x000fc60000011407 */
[----:B------:R1:W2:Y:S01]  /*1260*/  LDS.128 R12, [R20+0x800] ;  /* 0x00080000140c7984 */ /* 0x0002a20000000c00 */
[----:B------:R-:W-:Y:S02]  /*1270*/  LOP3.LUT R18, R18, 0xfffe, RZ, 0xc0, !PT ;  /* 0x0000fffe12127812 */ /* 0x000fe400078ec0ff */
[----:B------:R-:W-:Y:S01]  /*1280*/  LOP3.LUT R2, R2, 0xfffc0000, RZ, 0xc0, !PT ;  /* 0xfffc000002027812 */ /* 0x000fe200078ec0ff */
[----:B------:R-:W-:Y:S01]  /*1290*/  IMAD.MOV R21, RZ, RZ, -R17 ;  /* 0x000000ffff157224 */ /* 0x000fe200078e0a11 */
[-C--:B------:R-:W-:Y:S01]  /*12a0*/  LEA.HI R16, R16, R7.reuse, RZ, 0xa ;  /* 0x0000000710107211 */ /* 0x080fe200078f50ff */
[----:B------:R-:W-:Y:S01]  /*12b0*/  IMAD.MOV R19, RZ, RZ, -R18 ;  /* 0x000000ffff137224 */ /* 0x000fe200078e0a12 */
[----:B------:R-:W-:Y:S02]  /*12c0*/  IADD3 R7, R2, R7, -R3 ;  /* 0x0000000702077210 */ /* 0x000fe40007ffe803 */
[----:B------:R-:W3:Y:S01]  /*12d0*/  LDC.64 R2, c[0x0][0x220] ;  /* 0x00008800ff027b82 */ /* 0x000ee20000000a00 */
[----:B------:R-:W-:-:S02]  /*12e0*/  SHF.R.S32.HI R16, RZ, 0xa, R16 ;  /* 0x0000000aff107819 */ /* 0x000fc40000011410 */
[----:B------:R-:W-:Y:S02]  /*12f0*/  PRMT R21, R21, 0x7710, RZ ;  /* 0x0000771015157816 */ /* 0x000fe400000000ff */
[----:B------:R-:W-:Y:S02]  /*1300*/  LEA.HI R17, R6, R6, RZ, 0x7 ;  /* 0x0000000606117211 */ /* 0x000fe400078f38ff */
[----:B-1----:R-:W-:Y:S02]  /*1310*/  PRMT R20, R19, 0x7710, RZ ;  /* 0x0000771013147816 */ /* 0x002fe400000000ff */
[----:B------:R-:W-:Y:S01]  /*1320*/  LEA.HI R18, R16, R16, RZ, 0x7 ;  /* 0x0000001010127211 */ /* 0x000fe200078f38ff */
[----:B------:R-:W-:Y:S01]  /*1330*/  IMAD.IADD R4, R4, 0x1, R21 ;  /* 0x0000000104047824 */ /* 0x000fe200078e0215 */
[----:B------:R-:W-:Y:S01]  /*1340*/  LOP3.LUT R17, R17, 0x1fff80, RZ, 0xc0, !PT ;  /* 0x001fff8011117812 */ /* 0x000fe200078ec0ff */
[----:B------:R-:W-:Y:S01]  /*1350*/  IMAD.IADD R5, R5, 0x1, R20 ;  /* 0x0000000105057824 */ /* 0x000fe200078e0214 */
[----:B------:R-:W-:-:S02]  /*1360*/  LOP3.LUT R19, R18, 0x1fff80, RZ, 0xc0, !PT ;  /* 0x001fff8012137812 */ /* 0x000fc400078ec0ff */
[----:B------:R-:W-:Y:S01]  /*1370*/  PRMT R4, R4, 0x9910, RZ ;  /* 0x0000991004047816 */ /* 0x000fe200000000ff */
[----:B------:R-:W-:Y:S01]  /*1380*/  IMAD.IADD R17, R6, 0x1, -R17 ;  /* 0x0000000106117824 */ /* 0x000fe200078e0a11 */
[----:B------:R-:W-:Y:S01]  /*1390*/  PRMT R6, R5, 0x9910, RZ ;  /* 0x0000991005067816 */ /* 0x000fe200000000ff */
[----:B------:R-:W-:Y:S02]  /*13a0*/  IMAD.IADD R16, R16, 0x1, -R19 ;  /* 0x0000000110107824 */ /* 0x000fe400078e0a13 */
[----:B------:R-:W-:Y:S02]  /*13b0*/  IMAD R0, R17, 0x800, R0 ;  /* 0x0000080011007824 */ /* 0x000fe400078e0200 */
[----:B------:R-:W-:Y:S02]  /*13c0*/  IMAD.MOV.U32 R5, RZ, RZ, R4 ;  /* 0x000000ffff057224 */ /* 0x000fe400078e0004 */
[----:B------:R-:W-:Y:S02]  /*13d0*/  IMAD R7, R16, 0x800, R7 ;  /* 0x0000080010077824 */ /* 0x000fe400078e0207 */
[----:B------:R-:W-:-:S02]  /*13e0*/  IMAD.MOV.U32 R4, RZ, RZ, R6 ;  /* 0x000000ffff047224 */ /* 0x000fc400078e0006 */
[----:B------:R-:W-:Y:S02]  /*13f0*/  IMAD R5, R5, 0x400, R0 ;  /* 0x0000040005057824 */ /* 0x000fe400078e0200 */
[----:B------:R-:W-:Y:S02]  /*1400*/  IMAD R7, R4, 0x400, R7 ;  /* 0x0000040004077824 */ /* 0x000fe400078e0207 */
[----:B---3--:R-:W-:-:S04]  /*1410*/  IMAD.WIDE R4, R5, 0x4, R2 ;  /* 0x0000000405047825 */ /* 0x008fc800078e0202 */
[----:B------:R-:W-:Y:S01]  /*1420*/  IMAD.WIDE R2, R7, 0x4, R2 ;  /* 0x0000000407027825 */ /* 0x000fe200078e0202 */
[----:B0-----:R-:W-:Y:S04]  /*1430*/  STG.E.128 desc[UR6][R4.64], R8 ;  /* 0x0000000804007986 */ /* 0x001fe8000c101d06 */
[----:B--2---:R-:W-:Y:S01]  /*1440*/  STG.E.128 desc[UR6][R2.64], R12 ;  /* 0x0000000c02007986 */ /* 0x004fe2000c101d06 */
[----:B------:R-:W-:Y:S05]  /*1450*/  EXIT ;  /* 0x000000000000794d */ /* 0x000fea0003800000 */
.L_x_0:
[----:B------:R-:W-:-:S00]  /*1460*/  BRA `(.L_x_0) ;  /* 0xfffffffc00fc7947 */ /* 0x000fc0000383ffff */
[----:B------:R-:W-:-:S00]  /*1470*/  NOP ;  /* 0x0000000000007918 */ /* 0x000fc00000000000 */
        /* <DEDUP_REMOVED lines=8> */
.L_x_1:


//--------------------- .nv.shared.triton_poi_fused_clone_max_pool2d_with_indices_2 --------------------------
	.section	.nv.shared.triton_poi_fused_clone_max_pool2d_with_indices_2,"aw",@nobits
	.sectionflags	@""
	.align	16
	.zero		1024


//--------------------- .nv.constant0.triton_poi_fused_clone_max_pool2d_with_indices_2 --------------------------
	.section	.nv.constant0.triton_poi_fused_clone_max_pool2d_with_indices_2,"a",@progbits
	.sectionflags	@""
	.align	4
.nv.constant0.triton_poi_fused_clone_max_pool2d_with_indices_2:
	.zero		556
